	.headerflags	@"EF_CUDA_TEXMODE_UNIFIED EF_CUDA_64BIT_ADDRESS EF_CUDA_ACCELERATORS EF_CUDA_SM90 EF_CUDA_VIRTUAL_SM(EF_CUDA_SM90)"
	.elftype	@"ET_EXEC"


//--------------------- .nv.info                  --------------------------
	.section	.nv.info,"",@"SHT_CUDA_INFO"
	.align	4


	//----- nvinfo : EIATTR_REGCOUNT
	.align		4
        /*0000*/ 	.byte	0x04, 0x2f
        /*0002*/ 	.short	(.L_3 - .L_2)
	.align		4
.L_2:
        /*0004*/ 	.word	index@(triton_poi_fused__native_batch_norm_legit_no_training_add_12)
        /*0008*/ 	.word	0x00000016


	//----- nvinfo : EIATTR_MIN_STACK_SIZE
	.align		4
.L_3:
        /*000c*/ 	.byte	0x04, 0x12
        /*000e*/ 	.short	(.L_5 - .L_4)
	.align		4
.L_4:
        /*0010*/ 	.word	index@(triton_poi_fused__native_batch_norm_legit_no_training_add_12)
        /*0014*/ 	.word	0x00000000


	//----- nvinfo : EIATTR_FRAME_SIZE
	.align		4
.L_5:
        /*0018*/ 	.byte	0x04, 0x11
        /*001a*/ 	.short	(.L_7 - .L_6)
	.align		4
.L_6:
        /*001c*/ 	.word	index@(triton_poi_fused__native_batch_norm_legit_no_training_add_12)
        /*0020*/ 	.word	0x00000000


	//----- nvinfo : EIATTR_MIN_STACK_SIZE
	.align		4
.L_7:
        /*0024*/ 	.byte	0x04, 0x12
        /*0026*/ 	.short	(.L_9 - .L_8)
	.align		4
.L_8:
        /*0028*/ 	.word	index@(triton_poi_fused__native_batch_norm_legit_no_training_add_12)
        /*002c*/ 	.word	0x00000000
.L_9:


//--------------------- .nv.info.triton_poi_fused__native_batch_norm_legit_no_training_add_12 --------------------------
	.section	.nv.info.triton_poi_fused__native_batch_norm_legit_no_training_add_12,"",@"SHT_CUDA_INFO"
	.sectionflags	@""
	.align	4


	//----- nvinfo : EIATTR_CUDA_API_VERSION
	.align		4
        /*0000*/ 	.byte	0x04, 0x37
        /*0002*/ 	.short	(.L_11 - .L_10)
.L_10:
        /*0004*/ 	.word	0x0000007c


	//----- nvinfo : EIATTR_KPARAM_INFO
	.align		4
.L_11:
        /*0008*/ 	.byte	0x04, 0x17
        /*000a*/ 	.short	(.L_13 - .L_12)
.L_12:
        /*000c*/ 	.word	0x00000000
        /*0010*/ 	.short	0x0007
        /*0012*/ 	.short	0x0038
        /*0014*/ 	.byte	0x00, 0xf0, 0x11, 0x00


	//----- nvinfo : EIATTR_KPARAM_INFO
	.align		4
.L_13:
        /*0018*/ 	.byte	0x04, 0x17
        /*001a*/ 	.short	(.L_15 - .L_14)
.L_14:
        /*001c*/ 	.word	0x00000000
        /*0020*/ 	.short	0x0006
        /*0022*/ 	.short	0x0030
        /*0024*/ 	.byte	0x00, 0xf4, 0x21, 0x00


	//----- nvinfo : EIATTR_KPARAM_INFO
	.align		4
.L_15:
        /*0028*/ 	.byte	0x04, 0x17
        /*002a*/ 	.short	(.L_17 - .L_16)
.L_16:
        /*002c*/ 	.word	0x00000000
        /*0030*/ 	.short	0x0005
        /*0032*/ 	.short	0x0028
        /*0034*/ 	.byte	0x00, 0xf4, 0x21, 0x00


	//----- nvinfo : EIATTR_KPARAM_INFO
	.align		4
.L_17:
        /*0038*/ 	.byte	0x04, 0x17
        /*003a*/ 	.short	(.L_19 - .L_18)
.L_18:
        /*003c*/ 	.word	0x00000000
        /*0040*/ 	.short	0x0004
        /*0042*/ 	.short	0x0020
        /*0044*/ 	.byte	0x00, 0xf4, 0x21, 0x00


	//----- nvinfo : EIATTR_KPARAM_INFO
	.align		4
.L_19:
        /*0048*/ 	.byte	0x04, 0x17
        /*004a*/ 	.short	(.L_21 - .L_20)
.L_20:
        /*004c*/ 	.word	0x00000000
        /*0050*/ 	.short	0x0003
        /*0052*/ 	.short	0x0018
        /*0054*/ 	.byte	0x00, 0xf4, 0x21, 0x00


	//----- nvinfo : EIATTR_KPARAM_INFO
	.align		4
.L_21:
        /*0058*/ 	.byte	0x04, 0x17
        /*005a*/ 	.short	(.L_23 - .L_22)
.L_22:
        /*005c*/ 	.word	0x00000000
        /*0060*/ 	.short	0x0002
        /*0062*/ 	.short	0x0010
        /*0064*/ 	.byte	0x00, 0xf4, 0x21, 0x00


	//----- nvinfo : EIATTR_KPARAM_INFO
	.align		4
.L_23:
        /*0068*/ 	.byte	0x04, 0x17
        /*006a*/ 	.short	(.L_25 - .L_24)
.L_24:
        /*006c*/ 	.word	0x00000000
        /*0070*/ 	.short	0x0001
        /*0072*/ 	.short	0x0008
        /*0074*/ 	.byte	0x00, 0xf4, 0x21, 0x00


	//----- nvinfo : EIATTR_KPARAM_INFO
	.align		4
.L_25:
        /*0078*/ 	.byte	0x04, 0x17
        /*007a*/ 	.short	(.L_27 - .L_26)
.L_26:
        /*007c*/ 	.word	0x00000000
        /*0080*/ 	.short	0x0000
        /*0082*/ 	.short	0x0000
        /*0084*/ 	.byte	0x00, 0xf4, 0x21, 0x00


	//----- nvinfo : EIATTR_SPARSE_MMA_MASK
	.align		4
.L_27:
        /*0088*/ 	.byte	0x03, 0x50
        /*008a*/ 	.short	0x0000


	//----- nvinfo : EIATTR_MAXREG_COUNT
	.align		4
        /*008c*/ 	.byte	0x03, 0x1b
        /*008e*/ 	.short	0x00ff


	//----- nvinfo : EIATTR_EXIT_INSTR_OFFSETS
	.align		4
        /*0090*/ 	.byte	0x04, 0x1c
        /*0092*/ 	.short	(.L_29 - .L_28)


	//   ....[0]....
.L_28:
        /*0094*/ 	.word	0x00000360


	//   ....[1]....
        /*0098*/ 	.word	0x00000380


	//----- nvinfo : EIATTR_REQNTID
	.align		4
.L_29:
        /*009c*/ 	.byte	0x04, 0x10
        /*009e*/ 	.short	(.L_31 - .L_30)
.L_30:
        /*00a0*/ 	.word	0x00000080
        /*00a4*/ 	.word	0x00000001
        /*00a8*/ 	.word	0x00000001


	//----- nvinfo : EIATTR_CBANK_PARAM_SIZE
	.align		4
.L_31:
        /*00ac*/ 	.byte	0x03, 0x19
        /*00ae*/ 	.short	0x003c


	//----- nvinfo : EIATTR_PARAM_CBANK
	.align		4
        /*00b0*/ 	.byte	0x04, 0x0a
        /*00b2*/ 	.short	(.L_33 - .L_32)
	.align		4
.L_32:
        /*00b4*/ 	.word	index@(.nv.constant0.triton_poi_fused__native_batch_norm_legit_no_training_add_12)
        /*00b8*/ 	.short	0x0210
        /*00ba*/ 	.short	0x003c


	//----- nvinfo : EIATTR_SW_WAR
	.align		4
.L_33:
        /*00bc*/ 	.byte	0x04, 0x36
        /*00be*/ 	.short	(.L_35 - .L_34)
.L_34:
        /*00c0*/ 	.word	0x00000008
.L_35:


//--------------------- .nv.callgraph             --------------------------
	.section	.nv.callgraph,"",@"SHT_CUDA_CALLGRAPH"
	.align	4
	.sectionentsize	8
	.align		4
        /*0000*/ 	.word	0x00000000
	.align		4
        /*0004*/ 	.word	0xffffffff
	.align		4
        /*0008*/ 	.word	0x00000000
	.align		4
        /*000c*/ 	.word	0xfffffffe
	.align		4
        /*0010*/ 	.word	0x00000000
	.align		4
        /*0014*/ 	.word	0xfffffffd
	.align		4
        /*0018*/ 	.word	0x00000000
	.align		4
        /*001c*/ 	.word	0xfffffffc


//--------------------- .nv.constant4             --------------------------
	.section	.nv.constant4,"a",@progbits
	.align	8
	.align		8
.nv.constant4:
        /*0000*/ 	.dword	_$_str
	.align		8
        /*0008*/ 	.dword	_$_str_$_2


//--------------------- .text.triton_poi_fused__native_batch_norm_legit_no_training_add_12 --------------------------
	.section	.text.triton_poi_fused__native_batch_norm_legit_no_training_add_12,"ax",@progbits
	.align	128
        .global         triton_poi_fused__native_batch_norm_legit_no_training_add_12
        .type           triton_poi_fused__native_batch_norm_legit_no_training_add_12,@function
        .size           triton_poi_fused__native_batch_norm_legit_no_training_add_12,(.L_x_1 - triton_poi_fused__native_batch_norm_legit_no_training_add_12)
        .other          triton_poi_fused__native_batch_norm_legit_no_training_add_12,@"STO_CUDA_ENTRY STV_DEFAULT"
triton_poi_fused__native_batch_norm_legit_no_training_add_12:
.text.triton_poi_fused__native_batch_norm_legit_no_training_add_12:
[----:B------:R-:W0:Y:S01]  /*0000*/  LDC R1, c[0x0][0x28] ;  /* 0x00000a00ff017b82 */ /* 0x000e220000000800 */
[----:B------:R-:W1:Y:S07]  /*0010*/  S2R R0, SR_TID.X ;  /* 0x0000000000007919 */ /* 0x000e6e0000002100 */
[----:B------:R-:W2:Y:S01]  /*0020*/  LDC.64 R12, c[0x0][0x228] ;  /* 0x00008a00ff0c7b82 */ /* 0x000ea20000000a00 */
[----:B------:R-:W-:Y:S01]  /*0030*/  ULDC.64 UR4, c[0x0][0x208] ;  /* 0x0000820000047ab9 */ /* 0x000fe20000000a00 */
[----:B------:R-:W3:Y:S06]  /*0040*/  S2R R3, SR_CTAID.X ;  /* 0x0000000000037919 */ /* 0x000eec0000002500 */
[----:B------:R-:W4:Y:S08]  /*0050*/  LDC.64 R8, c[0x0][0x218] ;  /* 0x00008600ff087b82 */ /* 0x000f300000000a00 */
[----:B------:R-:W5:Y:S08]  /*0060*/  LDC.64 R10, c[0x0][0x220] ;  /* 0x00008800ff0a7b82 */ /* 0x000f700000000a00 */
[----:B------:R-:W4:Y:S01]  /*0070*/  LDC.64 R14, c[0x0][0x230] ;  /* 0x00008c00ff0e7b82 */ /* 0x000f220000000a00 */
[----:B-1----:R-:W-:-:S07]  /*0080*/  LOP3.LUT R0, R0, 0x7f, RZ, 0xc0, !PT ;  /* 0x0000007f00007812 */ /* 0x002fce00078ec0ff */
[----:B------:R-:W1:Y:S01]  /*0090*/  LDC.64 R16, c[0x0][0x238] ;  /* 0x00008e00ff107b82 */ /* 0x000e620000000a00 */
[----:B---3--:R-:W-:Y:S02]  /*00a0*/  SHF.R.S32.HI R2, RZ, 0x18, R3 ;  /* 0x00000018ff027819 */ /* 0x008fe40000011403 */
[----:B------:R-:W-:Y:S02]  /*00b0*/  LEA R0, R3, R0, 0x7 ;  /* 0x0000000003007211 */ /* 0x000fe400078e38ff */
[----:B------:R-:W-:Y:S02]  /*00c0*/  SGXT R3, R2, 0x1 ;  /* 0x000000010203781a */ /* 0x000fe40000000200 */
[----:B------:R-:W-:Y:S02]  /*00d0*/  ISETP.GE.AND P2, PT, R0, 0x600, PT ;  /* 0x000006000000780c */ /* 0x000fe40003f46270 */
[----:B------:R-:W-:-:S04]  /*00e0*/  LEA.HI R3, R3, R0, RZ, 0x2 ;  /* 0x0000000003037211 */ /* 0x000fc800078f10ff */
[----:B------:R-:W-:-:S05]  /*00f0*/  SHF.R.S32.HI R3, RZ, 0x2, R3 ;  /* 0x00000002ff037819 */ /* 0x000fca0000011403 */
[----:B------:R-:W-:-:S05]  /*0100*/  IMAD.HI R2, R3, 0x2aaaaaab, RZ ;  /* 0x2aaaaaab03027827 */ /* 0x000fca00078e02ff */
[----:B------:R-:W-:-:S04]  /*0110*/  SHF.R.U32.HI R5, RZ, 0x1f, R2 ;  /* 0x0000001fff057819 */ /* 0x000fc80000011602 */
[----:B------:R-:W-:Y:S02]  /*0120*/  LEA.HI R2, R2, R5, RZ, 0x1c ;  /* 0x0000000502027211 */ /* 0x000fe400078fe0ff */
[----:B------:R-:W3:Y:S03]  /*0130*/  LDC.64 R4, c[0x0][0x210] ;  /* 0x00008400ff047b82 */ /* 0x000ee60000000a00 */
[----:B------:R-:W-:Y:S01]  /*0140*/  IMAD R19, R2, -0x60, R3 ;  /* 0xffffffa002137824 */ /* 0x000fe200078e0203 */
[----:B------:R-:W-:-:S03]  /*0150*/  CS2R R2, SRZ ;  /* 0x0000000000027805 */ /* 0x000fc6000001ff00 */
[----:B--2---:R-:W-:-:S05]  /*0160*/  IMAD.WIDE R12, R19, 0x4, R12 ;  /* 0x00000004130c7825 */ /* 0x004fca00078e020c */
[----:B------:R2:W3:Y:S01]  /*0170*/  @!P2 LDG.E.EL R2, desc[UR4][R12.64] ;  /* 0x000000040c02a981 */ /* 0x0004e2000c2e1900 */
[----:B------:R-:W-:Y:S01]  /*0180*/  CS2R R6, SRZ ;  /* 0x0000000000067805 */ /* 0x000fe2000001ff00 */
[----:B----4-:R-:W-:Y:S01]  /*0190*/  IMAD.WIDE R8, R0, 0x4, R8 ;  /* 0x0000000400087825 */ /* 0x010fe200078e0208 */
[----:B------:R-:W-:-:S03]  /*01a0*/  HFMA2.MMA R18, -RZ, RZ, 0, 0 ;  /* 0x00000000ff127435 */ /* 0x000fc600000001ff */
[C---:B-----5:R-:W-:Y:S01]  /*01b0*/  IMAD.WIDE R10, R19.reuse, 0x4, R10 ;  /* 0x00000004130a7825 */ /* 0x060fe200078e020a */
[----:B------:R4:W5:Y:S04]  /*01c0*/  @!P2 LDG.E R6, desc[UR4][R8.64] ;  /* 0x000000040806a981 */ /* 0x000968000c1e1900 */
[----:B------:R3:W5:Y:S01]  /*01d0*/  @!P2 LDG.E.EL R3, desc[UR4][R10.64] ;  /* 0x000000040a03a981 */ /* 0x000762000c2e1900 */
[----:B0-2---:R-:W-:-:S04]  /*01e0*/  IMAD.WIDE R12, R19, 0x4, R14 ;  /* 0x00000004130c7825 */ /* 0x005fc800078e020e */
[----:B-1----:R-:W-:Y:S01]  /*01f0*/  IMAD.WIDE R14, R19, 0x4, R16 ;  /* 0x00000004130e7825 */ /* 0x002fe200078e0210 */
[----:B------:R-:W-:Y:S01]  /*0200*/  MOV R16, RZ ;  /* 0x000000ff00107202 */ /* 0x000fe20000000f00 */
[----:B------:R-:W2:Y:S01]  /*0210*/  @!P2 LDG.E.EL R7, desc[UR4][R12.64] ;  /* 0x000000040c07a981 */ /* 0x000ea2000c2e1900 */
[----:B----4-:R-:W0:Y:S01]  /*0220*/  LDC.64 R8, c[0x0][0x240] ;  /* 0x00009000ff087b82 */ /* 0x010e220000000a00 */
[----:B---3--:R-:W-:Y:S02]  /*0230*/  IMAD.WIDE R4, R0, 0x4, R4 ;  /* 0x0000000400047825 */ /* 0x008fe400078e0204 */
[----:B------:R-:W2:Y:S04]  /*0240*/  @!P2 LDG.E.EL R18, desc[UR4][R14.64] ;  /* 0x000000040e12a981 */ /* 0x000ea8000c2e1900 */
[----:B------:R-:W3:Y:S01]  /*0250*/  @!P2 LDG.E R16, desc[UR4][R4.64] ;  /* 0x000000040410a981 */ /* 0x000ee2000c1e1900 */
[----:B------:R-:W-:Y:S01]  /*0260*/  HFMA2.MMA R11, -RZ, RZ, 1.625, 0 ;  /* 0x3e800000ff0b7435 */ /* 0x000fe200000001ff */
[----:B------:R-:W-:-:S04]  /*0270*/  FADD R2, R2, 9.9999997473787516356e-06 ;  /* 0x3727c5ac02027421 */ /* 0x000fc80000000000 */
[----:B------:R-:W1:Y:S01]  /*0280*/  MUFU.SQRT R10, R2 ;  /* 0x00000002000a7308 */ /* 0x000e620000002000 */
[----:B-----5:R-:W-:Y:S01]  /*0290*/  FADD R3, -R3, R6 ;  /* 0x0000000603037221 */ /* 0x020fe20000000100 */
[C---:B-1----:R-:W-:Y:S02]  /*02a0*/  FSETP.GT.AND P0, PT, R10.reuse, 8.50705917302346158658e+37, PT ;  /* 0x7e8000000a00780b */ /* 0x042fe40003f04000 */
[----:B------:R-:W-:Y:S02]  /*02b0*/  FSETP.GEU.AND P1, PT, R10, 1.175494350822287508e-38, PT ;  /* 0x008000000a00780b */ /* 0x000fe40003f2e000 */
[----:B------:R-:W-:-:S09]  /*02c0*/  FSEL R11, R11, 1, P0 ;  /* 0x3f8000000b0b7808 */ /* 0x000fd20000000000 */
[----:B------:R-:W-:Y:S02]  /*02d0*/  @P0 FMUL R10, R10, 0.25 ;  /* 0x3e8000000a0a0820 */ /* 0x000fe40000400000 */
[----:B------:R-:W-:Y:S02]  /*02e0*/  @!P1 FMUL R11, R11, 16777216 ;  /* 0x4b8000000b0b9820 */ /* 0x000fe40000400000 */
[----:B------:R-:W-:-:S06]  /*02f0*/  @!P1 FMUL R10, R10, 16777216 ;  /* 0x4b8000000a0a9820 */ /* 0x000fcc0000400000 */
[----:B------:R-:W1:Y:S02]  /*0300*/  MUFU.RCP R10, R10 ;  /* 0x0000000a000a7308 */ /* 0x000e640000001000 */
[----:B-1----:R-:W-:-:S04]  /*0310*/  FMUL R2, R10, R11 ;  /* 0x0000000b0a027220 */ /* 0x002fc80000400000 */
[----:B------:R-:W-:-:S04]  /*0320*/  FMUL R3, R3, R2 ;  /* 0x0000000203037220 */ /* 0x000fc80000400000 */
[----:B--2---:R-:W-:Y:S01]  /*0330*/  FFMA R7, R3, R7, R18 ;  /* 0x0000000703077223 */ /* 0x004fe20000000012 */
[----:B0-----:R-:W-:-:S04]  /*0340*/  IMAD.WIDE R2, R0, 0x4, R8 ;  /* 0x0000000400027825 */ /* 0x001fc800078e0208 */
[----:B---3--:R-:W-:Y:S01]  /*0350*/  FADD R7, R7, R16 ;  /* 0x0000001007077221 */ /* 0x008fe20000000000 */
[----:B------:R-:W-:Y:S06]  /*0360*/  @P2 EXIT ;  /* 0x000000000000294d */ /* 0x000fec0003800000 */
[----:B------:R-:W-:Y:S01]  /*0370*/  STG.E desc[UR4][R2.64], R7 ;  /* 0x0000000702007986 */ /* 0x000fe2000c101904 */
[----:B------:R-:W-:Y:S05]  /*0380*/  EXIT ;  /* 0x000000000000794d */ /* 0x000fea0003800000 */
.L_x_0:
[----:B------:R-:W-:-:S00]  /*0390*/  BRA `(.L_x_0) ;  /* 0xfffffffc00fc7947 */ /* 0x000fc0000383ffff */
[----:B------:R-:W-:-:S00]  /*03a0*/  NOP ;  /* 0x0000000000007918 */ /* 0x000fc00000000000 */
        /* <DEDUP_REMOVED lines=13> */
.L_x_1:


//--------------------- .nv.global.init           --------------------------
	.section	.nv.global.init,"aw",@progbits
.nv.global.init:
	.type		_$_str,@object
	.size		_$_str,(_$_str_$_2 - _$_str)
_$_str:
        /*0000*/ 	.byte	0x5f, 0x5f, 0x43, 0x55, 0x44, 0x41, 0x5f, 0x46, 0x54, 0x5a, 0x00
	.type		_$_str_$_2,@object
	.size		_$_str_$_2,(.L_1 - _$_str_$_2)
_$_str_$_2:
        /*000b*/ 	.byte	0x5f, 0x5f, 0x43, 0x55, 0x44, 0x41, 0x5f, 0x50, 0x52, 0x45, 0x43, 0x5f, 0x53, 0x51, 0x52, 0x54
        /*001b*/ 	.byte	0x00
.L_1:


//--------------------- .nv.constant0.triton_poi_fused__native_batch_norm_legit_no_training_add_12 --------------------------
	.section	.nv.constant0.triton_poi_fused__native_batch_norm_legit_no_training_add_12,"a",@progbits
	.sectionflags	@""
	.align	4
.nv.constant0.triton_poi_fused__native_batch_norm_legit_no_training_add_12:
	.zero		588
